//
// Generated by NVIDIA NVVM Compiler
//
// Compiler Build ID: CL-36424714
// Cuda compilation tools, release 13.0, V13.0.88
// Based on NVVM 20.0.0
//

.version 9.0
.target sm_100
.address_size 64

	// .globl	_Z34grayscaleimagenormalization_kernelPfPKfi

.visible .entry _Z34grayscaleimagenormalization_kernelPfPKfi(
	.param .u64 .ptr .align 1 _Z34grayscaleimagenormalization_kernelPfPKfi_param_0,
	.param .u64 .ptr .align 1 _Z34grayscaleimagenormalization_kernelPfPKfi_param_1,
	.param .u32 _Z34grayscaleimagenormalization_kernelPfPKfi_param_2
)
{
	.reg .pred 	%p<3>;
	.reg .b32 	%r<11>;
	.reg .b32 	%f<5>;
	.reg .b64 	%rd<8>;
	.reg .b64 	%fd<5>;

	ld.param.u64 	%rd3, [_Z34grayscaleimagenormalization_kernelPfPKfi_param_0];
	ld.param.u64 	%rd4, [_Z34grayscaleimagenormalization_kernelPfPKfi_param_1];
	ld.param.u32 	%r6, [_Z34grayscaleimagenormalization_kernelPfPKfi_param_2];
	mov.u32 	%r7, %ctaid.x;
	mov.u32 	%r1, %ntid.x;
	mov.u32 	%r8, %tid.x;
	mad.lo.s32 	%r10, %r7, %r1, %r8;
	setp.ge.s32 	%p1, %r10, %r6;
	@%p1 bra 	$L__BB0_3;
	mov.u32 	%r9, %nctaid.x;
	mul.lo.s32 	%r3, %r9, %r1;
	cvta.to.global.u64 	%rd1, %rd4;
	cvta.to.global.u64 	%rd2, %rd3;
$L__BB0_2:
	mul.wide.s32 	%rd5, %r10, 4;
	add.s64 	%rd6, %rd1, %rd5;
	ld.global.f32 	%f1, [%rd6];
	cvt.f64.f32 	%fd1, %f1;
	add.f64 	%fd2, %fd1, %fd1;
	div.rn.f64 	%fd3, %fd2, 0d406FE00000000000;
	add.f64 	%fd4, %fd3, 0dBFF0000000000000;
	cvt.rn.f32.f64 	%f2, %fd4;
	min.f32 	%f3, %f2, 0f3F800000;
	max.f32 	%f4, %f3, 0fBF800000;
	add.s64 	%rd7, %rd2, %rd5;
	st.global.f32 	[%rd7], %f4;
	add.s32 	%r10, %r10, %r3;
	setp.lt.s32 	%p2, %r10, %r6;
	@%p2 bra 	$L__BB0_2;
$L__BB0_3:
	ret;

}


// ===== COMPILED SASS (sm_100) =====

	.target	sm_100

	.elftype	@"ET_EXEC"


//--------------------- .note.nv.tkinfo           --------------------------
	.section	.note.nv.tkinfo,"",@"SHT_NOTE"
	.sectionflags	@"SHF_NOTE_NV_TKINFO"
	.tkinfo
        /*0018*/ 	.word	0x00000002
        /*0030*/ 	.string	""
        /*0030*/ 	.string	"ptxas"
        /*0030*/ 	.string	"Cuda compilation tools, release 13.0, V13.0.88"
        /*0030*/ 	.string	"Build cuda_13.0.r13.0/compiler.36424714_0"
        /*0030*/ 	.string	"-arch sm_100 -m 64 "



//--------------------- .note.nv.cuinfo           --------------------------
	.section	.note.nv.cuinfo,"",@"SHT_NOTE"
	.sectionflags	@"SHF_NOTE_NV_CUINFO"
        /*0018*/ 	.short	0x0002
        /*001a*/ 	.short	0x0064
        /*001c*/ 	.short	0x0082
	.zero		2


//--------------------- .nv.info                  --------------------------
	.section	.nv.info,"",@"SHT_CUDA_INFO"
	.align	4


	//----- nvinfo : EIATTR_REGCOUNT
	.align		4
        /*0000*/ 	.byte	0x04, 0x2f
        /*0002*/ 	.short	(.L_1 - .L_0)
	.align		4
.L_0:
        /*0004*/ 	.word	index@(_Z34grayscaleimagenormalization_kernelPfPKfi)
        /*0008*/ 	.word	0x0000001c


	//----- nvinfo : EIATTR_FRAME_SIZE
	.align		4
.L_1:
        /*000c*/ 	.byte	0x04, 0x11
        /*000e*/ 	.short	(.L_3 - .L_2)
	.align		4
.L_2:
        /*0010*/ 	.word	index@($__internal_0_$__cuda_sm20_div_rn_f64_full)
        /*0014*/ 	.word	0x00000000


	//----- nvinfo : EIATTR_FRAME_SIZE
	.align		4
.L_3:
        /*0018*/ 	.byte	0x04, 0x11
        /*001a*/ 	.short	(.L_5 - .L_4)
	.align		4
.L_4:
        /*001c*/ 	.word	index@(_Z34grayscaleimagenormalization_kernelPfPKfi)
        /*0020*/ 	.word	0x00000000


	//----- nvinfo : EIATTR_MIN_STACK_SIZE
	.align		4
.L_5:
        /*0024*/ 	.byte	0x04, 0x12
        /*0026*/ 	.short	(.L_7 - .L_6)
	.align		4
.L_6:
        /*0028*/ 	.word	index@(_Z34grayscaleimagenormalization_kernelPfPKfi)
        /*002c*/ 	.word	0x00000000
.L_7:


//--------------------- .nv.compat                --------------------------
	.section	.nv.compat,"",@"SHT_CUDA_COMPAT_INFO"
	.align	4
        /*0000*/ 	.byte	0x02, 0x09, 0x00, 0x00, 0x02, 0x02, 0x01, 0x00, 0x02, 0x05, 0x05, 0x00, 0x03, 0x07, 0x01, 0x01
        /*0010*/ 	.byte	0x02, 0x03, 0x00, 0x00, 0x02, 0x06, 0x01, 0x00, 0x04, 0x0b, 0x08, 0x00, 0x01, 0x00, 0x00, 0x00
        /*0020*/ 	.byte	0x00, 0x00, 0x00, 0x00


//--------------------- .nv.info._Z34grayscaleimagenormalization_kernelPfPKfi --------------------------
	.section	.nv.info._Z34grayscaleimagenormalization_kernelPfPKfi,"",@"SHT_CUDA_INFO"
	.sectionflags	@""
	.align	4


	//----- nvinfo : EIATTR_CUDA_API_VERSION
	.align		4
        /*0000*/ 	.byte	0x04, 0x37
        /*0002*/ 	.short	(.L_9 - .L_8)
.L_8:
        /*0004*/ 	.word	0x00000082


	//----- nvinfo : EIATTR_KPARAM_INFO
	.align		4
.L_9:
        /*0008*/ 	.byte	0x04, 0x17
        /*000a*/ 	.short	(.L_11 - .L_10)
.L_10:
        /*000c*/ 	.word	0x00000000
        /*0010*/ 	.short	0x0002
        /*0012*/ 	.short	0x0010
        /*0014*/ 	.byte	0x00, 0xf0, 0x11, 0x00


	//----- nvinfo : EIATTR_KPARAM_INFO
	.align		4
.L_11:
        /*0018*/ 	.byte	0x04, 0x17
        /*001a*/ 	.short	(.L_13 - .L_12)
.L_12:
        /*001c*/ 	.word	0x00000000
        /*0020*/ 	.short	0x0001
        /*0022*/ 	.short	0x0008
        /*0024*/ 	.byte	0x00, 0xf5, 0x21, 0x00


	//----- nvinfo : EIATTR_KPARAM_INFO
	.align		4
.L_13:
        /*0028*/ 	.byte	0x04, 0x17
        /*002a*/ 	.short	(.L_15 - .L_14)
.L_14:
        /*002c*/ 	.word	0x00000000
        /*0030*/ 	.short	0x0000
        /*0032*/ 	.short	0x0000
        /*0034*/ 	.byte	0x00, 0xf5, 0x21, 0x00


	//----- nvinfo : EIATTR_SPARSE_MMA_MASK
	.align		4
.L_15:
        /*0038*/ 	.byte	0x03, 0x50
        /*003a*/ 	.short	0x0000


	//----- nvinfo : EIATTR_MAXREG_COUNT
	.align		4
        /*003c*/ 	.byte	0x03, 0x1b
        /*003e*/ 	.short	0x00ff


	//----- nvinfo : EIATTR_MERCURY_ISA_VERSION
	.align		4
        /*0040*/ 	.byte	0x03, 0x5f
        /*0042*/ 	.short	0x0101


	//----- nvinfo : EIATTR_VRC_CTA_INIT_COUNT
	.align		4
        /*0044*/ 	.byte	0x02, 0x4a
	.zero		1
	.zero		1


	//----- nvinfo : EIATTR_EXIT_INSTR_OFFSETS
	.align		4
        /*0048*/ 	.byte	0x04, 0x1c
        /*004a*/ 	.short	(.L_17 - .L_16)


	//   ....[0]....
.L_16:
        /*004c*/ 	.word	0x00000070


	//   ....[1]....
        /*0050*/ 	.word	0x00000320


	//----- nvinfo : EIATTR_CRS_STACK_SIZE
	.align		4
.L_17:
        /*0054*/ 	.byte	0x04, 0x1e
        /*0056*/ 	.short	(.L_19 - .L_18)
.L_18:
        /*0058*/ 	.word	0x00000000


	//----- nvinfo : EIATTR_CBANK_PARAM_SIZE
	.align		4
.L_19:
        /*005c*/ 	.byte	0x03, 0x19
        /*005e*/ 	.short	0x0014


	//----- nvinfo : EIATTR_PARAM_CBANK
	.align		4
        /*0060*/ 	.byte	0x04, 0x0a
        /*0062*/ 	.short	(.L_21 - .L_20)
	.align		4
.L_20:
        /*0064*/ 	.word	index@(.nv.constant0._Z34grayscaleimagenormalization_kernelPfPKfi)
        /*0068*/ 	.short	0x0380
        /*006a*/ 	.short	0x0014


	//----- nvinfo : EIATTR_SW_WAR
	.align		4
.L_21:
        /*006c*/ 	.byte	0x04, 0x36
        /*006e*/ 	.short	(.L_23 - .L_22)
.L_22:
        /*0070*/ 	.word	0x00000008
.L_23:


//--------------------- .nv.callgraph             --------------------------
	.section	.nv.callgraph,"",@"SHT_CUDA_CALLGRAPH"
	.align	4
	.sectionentsize	8
	.align		4
        /*0000*/ 	.word	0x00000000
	.align		4
        /*0004*/ 	.word	0xffffffff
	.align		4
        /*0008*/ 	.word	0x00000000
	.align		4
        /*000c*/ 	.word	0xfffffffe
	.align		4
        /*0010*/ 	.word	0x00000000
	.align		4
        /*0014*/ 	.word	0xfffffffd
	.align		4
        /*0018*/ 	.word	0x00000000
	.align		4
        /*001c*/ 	.word	0xfffffffc


//--------------------- .text._Z34grayscaleimagenormalization_kernelPfPKfi --------------------------
	.section	.text._Z34grayscaleimagenormalization_kernelPfPKfi,"ax",@progbits
	.align	128
        .global         _Z34grayscaleimagenormalization_kernelPfPKfi
        .type           _Z34grayscaleimagenormalization_kernelPfPKfi,@function
        .size           _Z34grayscaleimagenormalization_kernelPfPKfi,(.L_x_8 - _Z34grayscaleimagenormalization_kernelPfPKfi)
        .other          _Z34grayscaleimagenormalization_kernelPfPKfi,@"STO_CUDA_ENTRY STV_DEFAULT"
_Z34grayscaleimagenormalization_kernelPfPKfi:
.text._Z34grayscaleimagenormalization_kernelPfPKfi:
[----:B------:R-:W-:Y:S01]  /*0000*/  LDC R1, c[0x0][0x37c] ;  /* 0x0000df00ff017b82 */ /* 0x000fe20000000800 */
[----:B------:R-:W0:Y:S07]  /*0010*/  S2R R13, SR_TID.X ;  /* 0x00000000000d7919 */ /* 0x000e2e0000002100 */
[----:B------:R-:W0:Y:S01]  /*0020*/  S2UR UR4, SR_CTAID.X ;  /* 0x00000000000479c3 */ /* 0x000e220000002500 */
[----:B------:R-:W1:Y:S07]  /*0030*/  LDCU UR5, c[0x0][0x390] ;  /* 0x00007200ff0577ac */ /* 0x000e6e0008000800 */
[----:B------:R-:W0:Y:S02]  /*0040*/  LDC R0, c[0x0][0x360] ;  /* 0x0000d800ff007b82 */ /* 0x000e240000000800 */
[----:B0-----:R-:W-:-:S05]  /*0050*/  IMAD R13, R0, UR4, R13 ;  /* 0x00000004000d7c24 */ /* 0x001fca000f8e020d */
[----:B-1----:R-:W-:-:S13]  /*0060*/  ISETP.GE.AND P0, PT, R13, UR5, PT ;  /* 0x000000050d007c0c */ /* 0x002fda000bf06270 */
[----:B------:R-:W-:Y:S05]  /*0070*/  @P0 EXIT ;  /* 0x000000000000094d */ /* 0x000fea0003800000 */
[----:B------:R-:W0:Y:S01]  /*0080*/  LDC.64 R6, c[0x0][0x388] ;  /* 0x0000e200ff067b82 */ /* 0x000e220000000a00 */
[----:B------:R-:W1:Y:S01]  /*0090*/  LDCU UR4, c[0x0][0x370] ;  /* 0x00006e00ff0477ac */ /* 0x000e620008000800 */
[----:B------:R-:W2:Y:S06]  /*00a0*/  LDCU.64 UR6, c[0x0][0x358] ;  /* 0x00006b00ff0677ac */ /* 0x000eac0008000a00 */
[----:B------:R-:W3:Y:S01]  /*00b0*/  LDC.64 R4, c[0x0][0x380] ;  /* 0x0000e000ff047b82 */ /* 0x000ee20000000a00 */
[----:B------:R-:W4:Y:S01]  /*00c0*/  LDCU UR5, c[0x0][0x390] ;  /* 0x00007200ff0577ac */ /* 0x000f220008000800 */
[----:B-1----:R-:W-:-:S07]  /*00d0*/  IMAD R0, R0, UR4, RZ ;  /* 0x0000000400007c24 */ /* 0x002fce000f8e02ff */
.L_x_2:
[----:B0-----:R-:W-:-:S05]  /*00e0*/  IMAD.WIDE R2, R13, 0x4, R6 ;  /* 0x000000040d027825 */ /* 0x001fca00078e0206 */
[----:B--2---:R-:W2:Y:S01]  /*00f0*/  LDG.E R12, desc[UR6][R2.64] ;  /* 0x00000006020c7981 */ /* 0x004ea2000c1e1900 */
[----:B-1----:R-:W0:Y:S01]  /*0100*/  MUFU.RCP64H R9, 255 ;  /* 0x406fe00000097908 */ /* 0x002e220000001800 */
[----:B------:R-:W-:Y:S01]  /*0110*/  IMAD.MOV.U32 R16, RZ, RZ, 0x0 ;  /* 0x00000000ff107424 */ /* 0x000fe200078e00ff */
[----:B------:R-:W-:Y:S01]  /*0120*/  BSSY.RECONVERGENT B0, `(.L_x_0) ;  /* 0x0000018000007945 */ /* 0x000fe20003800200 */
[----:B------:R-:W-:Y:S02]  /*0130*/  IMAD.MOV.U32 R17, RZ, RZ, 0x406fe000 ;  /* 0x406fe000ff117424 */ /* 0x000fe400078e00ff */
[----:B------:R-:W-:-:S06]  /*0140*/  IMAD.MOV.U32 R8, RZ, RZ, 0x1 ;  /* 0x00000001ff087424 */ /* 0x000fcc00078e00ff */
[----:B0-----:R-:W-:-:S08]  /*0150*/  DFMA R10, R8, -R16, 1 ;  /* 0x3ff00000080a742b */ /* 0x001fd00000000810 */
[----:B------:R-:W-:-:S08]  /*0160*/  DFMA R14, R10, R10, R10 ;  /* 0x0000000a0a0e722b */ /* 0x000fd0000000000a */
[----:B------:R-:W-:-:S08]  /*0170*/  DFMA R14, R8, R14, R8 ;  /* 0x0000000e080e722b */ /* 0x000fd00000000008 */
[----:B------:R-:W-:-:S08]  /*0180*/  DFMA R8, R14, -R16, 1 ;  /* 0x3ff000000e08742b */ /* 0x000fd00000000810 */
[----:B------:R-:W-:Y:S01]  /*0190*/  DFMA R8, R14, R8, R14 ;  /* 0x000000080e08722b */ /* 0x000fe2000000000e */
[----:B--2---:R-:W0:Y:S02]  /*01a0*/  F2F.F64.F32 R10, R12 ;  /* 0x0000000c000a7310 */ /* 0x004e240000201800 */
[----:B0-----:R-:W-:-:S08]  /*01b0*/  DADD R10, R10, R10 ;  /* 0x000000000a0a7229 */ /* 0x001fd0000000000a */
[----:B------:R-:W-:Y:S02]  /*01c0*/  DMUL R2, R10, R8 ;  /* 0x000000080a027228 */ /* 0x000fe40000000000 */
[----:B------:R-:W-:-:S06]  /*01d0*/  FSETP.GEU.AND P2, PT, |R11|, 6.5827683646048100446e-37, PT ;  /* 0x036000000b00780b */ /* 0x000fcc0003f4e200 */
[----:B------:R-:W-:-:S08]  /*01e0*/  DFMA R14, R2, -255, R10 ;  /* 0xc06fe000020e782b */ /* 0x000fd0000000000a */
[----:B------:R-:W-:Y:S01]  /*01f0*/  DFMA R2, R8, R14, R2 ;  /* 0x0000000e0802722b */ /* 0x000fe20000000002 */
[--C-:B------:R-:W-:Y:S02]  /*0200*/  IMAD.MOV.U32 R15, RZ, RZ, R13.reuse ;  /* 0x000000ffff0f7224 */ /* 0x100fe400078e000d */
[----:B------:R-:W-:-:S05]  /*0210*/  IMAD.IADD R13, R0, 0x1, R13 ;  /* 0x00000001000d7824 */ /* 0x000fca00078e020d */
[----:B----4-:R-:W-:Y:S02]  /*0220*/  ISETP.GE.AND P1, PT, R13, UR5, PT ;  /* 0x000000050d007c0c */ /* 0x010fe4000bf26270 */
[----:B------:R-:W-:-:S05]  /*0230*/  FFMA R8, RZ, 3.748046875, R3 ;  /* 0x406fe000ff087823 */ /* 0x000fca0000000003 */
[----:B------:R-:W-:-:S13]  /*0240*/  FSETP.GT.AND P0, PT, |R8|, 1.469367938527859385e-39, PT ;  /* 0x001000000800780b */ /* 0x000fda0003f04200 */
[----:B------:R-:W-:Y:S05]  /*0250*/  @P0 BRA P2, `(.L_x_1) ;  /* 0x0000000000100947 */ /* 0x000fea0001000000 */
[----:B------:R-:W-:-:S07]  /*0260*/  MOV R12, 0x280 ;  /* 0x00000280000c7802 */ /* 0x000fce0000000f00 */
[----:B---3--:R-:W-:Y:S05]  /*0270*/  CALL.REL.NOINC `($__internal_0_$__cuda_sm20_div_rn_f64_full) ;  /* 0x00000000002c7944 */ /* 0x008fea0003c00000 */
[----:B------:R-:W-:Y:S02]  /*0280*/  IMAD.MOV.U32 R2, RZ, RZ, R18 ;  /* 0x000000ffff027224 */ /* 0x000fe400078e0012 */
[----:B------:R-:W-:-:S07]  /*0290*/  IMAD.MOV.U32 R3, RZ, RZ, R19 ;  /* 0x000000ffff037224 */ /* 0x000fce00078e0013 */
.L_x_1:
[----:B------:R-:W-:Y:S05]  /*02a0*/  BSYNC.RECONVERGENT B0 ;  /* 0x0000000000007941 */ /* 0x000fea0003800200 */
.L_x_0:
[----:B------:R-:W-:Y:S01]  /*02b0*/  DADD R2, R2, -1 ;  /* 0xbff0000002027429 */ /* 0x000fe20000000000 */
[----:B---3--:R-:W-:-:S09]  /*02c0*/  IMAD.WIDE R8, R15, 0x4, R4 ;  /* 0x000000040f087825 */ /* 0x008fd200078e0204 */
[----:B------:R-:W0:Y:S02]  /*02d0*/  F2F.F32.F64 R2, R2 ;  /* 0x0000000200027310 */ /* 0x000e240000301000 */
[----:B0-----:R-:W-:-:S04]  /*02e0*/  FMNMX R10, R2, 1, PT ;  /* 0x3f800000020a7809 */ /* 0x001fc80003800000 */
[----:B------:R-:W-:-:S05]  /*02f0*/  FMNMX R11, R10, -1, !PT ;  /* 0xbf8000000a0b7809 */ /* 0x000fca0007800000 */
[----:B------:R1:W-:Y:S01]  /*0300*/  STG.E desc[UR6][R8.64], R11 ;  /* 0x0000000b08007986 */ /* 0x0003e2000c101906 */
[----:B------:R-:W-:Y:S05]  /*0310*/  @!P1 BRA `(.L_x_2) ;  /* 0xfffffffc00709947 */ /* 0x000fea000383ffff */
[----:B------:R-:W-:Y:S05]  /*0320*/  EXIT ;  /* 0x000000000000794d */ /* 0x000fea0003800000 */
        .weak           $__internal_0_$__cuda_sm20_div_rn_f64_full
        .type           $__internal_0_$__cuda_sm20_div_rn_f64_full,@function
        .size           $__internal_0_$__cuda_sm20_div_rn_f64_full,(.L_x_8 - $__internal_0_$__cuda_sm20_div_rn_f64_full)
$__internal_0_$__cuda_sm20_div_rn_f64_full:
[----:B------:R-:W-:Y:S01]  /*0330*/  IMAD.MOV.U32 R9, RZ, RZ, 0x3fffe000 ;  /* 0x3fffe000ff097424 */ /* 0x000fe200078e00ff */
[----:B------:R-:W-:Y:S01]  /*0340*/  MOV R3, R11 ;  /* 0x0000000b00037202 */ /* 0x000fe20000000f00 */
[----:B------:R-:W-:Y:S01]  /*0350*/  IMAD.MOV.U32 R8, RZ, RZ, 0x0 ;  /* 0x00000000ff087424 */ /* 0x000fe200078e00ff */
[----:B------:R-:W-:Y:S01]  /*0360*/  BSSY.RECONVERGENT B1, `(.L_x_3) ;  /* 0x000004a000017945 */ /* 0x000fe20003800200 */
[----:B------:R-:W0:Y:S01]  /*0370*/  MUFU.RCP64H R17, R9 ;  /* 0x0000000900117308 */ /* 0x000e220000001800 */
[C---:B------:R-:W-:Y:S01]  /*0380*/  FSETP.GEU.AND P2, PT, |R3|.reuse, 1.469367938527859385e-39, PT ;  /* 0x001000000300780b */ /* 0x040fe20003f4e200 */
[----:B------:R-:W-:Y:S01]  /*0390*/  IMAD.MOV.U32 R16, RZ, RZ, 0x1 ;  /* 0x00000001ff107424 */ /* 0x000fe200078e00ff */
[----:B------:R-:W-:Y:S01]  /*03a0*/  LOP3.LUT R14, R3, 0x7ff00000, RZ, 0xc0, !PT ;  /* 0x7ff00000030e7812 */ /* 0x000fe200078ec0ff */
[----:B------:R-:W-:Y:S02]  /*03b0*/  IMAD.MOV.U32 R23, RZ, RZ, 0x1ca00000 ;  /* 0x1ca00000ff177424 */ /* 0x000fe400078e00ff */
[----:B------:R-:W-:Y:S01]  /*03c0*/  IMAD.MOV.U32 R2, RZ, RZ, R10 ;  /* 0x000000ffff027224 */ /* 0x000fe200078e000a */
[----:B------:R-:W-:Y:S01]  /*03d0*/  ISETP.GE.U32.AND P0, PT, R14, 0x40600000, PT ;  /* 0x406000000e00780c */ /* 0x000fe20003f06070 */
[----:B------:R-:W-:-:S02]  /*03e0*/  IMAD.MOV.U32 R22, RZ, RZ, R14 ;  /* 0x000000ffff167224 */ /* 0x000fc400078e000e */
[----:B------:R-:W-:Y:S01]  /*03f0*/  IMAD.MOV.U32 R10, RZ, RZ, R2 ;  /* 0x000000ffff0a7224 */ /* 0x000fe200078e0002 */
[----:B------:R-:W-:Y:S01]  /*0400*/  SEL R23, R23, 0x63400000, !P0 ;  /* 0x6340000017177807 */ /* 0x000fe20004000000 */
[----:B------:R-:W-:-:S03]  /*0410*/  IMAD.MOV.U32 R25, RZ, RZ, 0x40600000 ;  /* 0x40600000ff197424 */ /* 0x000fc600078e00ff */
[C-C-:B------:R-:W-:Y:S01]  /*0420*/  @!P2 LOP3.LUT R20, R23.reuse, 0x80000000, R3.reuse, 0xf8, !PT ;  /* 0x800000001714a812 */ /* 0x140fe200078ef803 */
[----:B0-----:R-:W-:Y:S01]  /*0430*/  DFMA R18, R16, -R8, 1 ;  /* 0x3ff000001012742b */ /* 0x001fe20000000808 */
[----:B------:R-:W-:Y:S02]  /*0440*/  LOP3.LUT R11, R23, 0x800fffff, R3, 0xf8, !PT ;  /* 0x800fffff170b7812 */ /* 0x000fe400078ef803 */
[----:B------:R-:W-:Y:S01]  /*0450*/  @!P2 LOP3.LUT R21, R20, 0x100000, RZ, 0xfc, !PT ;  /* 0x001000001415a812 */ /* 0x000fe200078efcff */
[----:B------:R-:W-:-:S04]  /*0460*/  @!P2 IMAD.MOV.U32 R20, RZ, RZ, RZ ;  /* 0x000000ffff14a224 */ /* 0x000fc800078e00ff */
[----:B------:R-:W-:Y:S02]  /*0470*/  DFMA R18, R18, R18, R18 ;  /* 0x000000121212722b */ /* 0x000fe40000000012 */
[----:B------:R-:W-:-:S06]  /*0480*/  @!P2 DFMA R10, R10, 2, -R20 ;  /* 0x400000000a0aa82b */ /* 0x000fcc0000000814 */
[----:B------:R-:W-:-:S04]  /*0490*/  DFMA R16, R16, R18, R16 ;  /* 0x000000121010722b */ /* 0x000fc80000000010 */
[----:B------:R-:W-:-:S04]  /*04a0*/  @!P2 LOP3.LUT R22, R11, 0x7ff00000, RZ, 0xc0, !PT ;  /* 0x7ff000000b16a812 */ /* 0x000fc800078ec0ff */
[----:B------:R-:W-:Y:S01]  /*04b0*/  DFMA R18, R16, -R8, 1 ;  /* 0x3ff000001012742b */ /* 0x000fe20000000808 */
[----:B------:R-:W-:-:S05]  /*04c0*/  VIADD R24, R22, 0xffffffff ;  /* 0xffffffff16187836 */ /* 0x000fca0000000000 */
[----:B------:R-:W-:Y:S01]  /*04d0*/  ISETP.GT.U32.AND P0, PT, R24, 0x7feffffe, PT ;  /* 0x7feffffe1800780c */ /* 0x000fe20003f04070 */
[----:B------:R-:W-:Y:S01]  /*04e0*/  VIADD R24, R25, 0xffffffff ;  /* 0xffffffff19187836 */ /* 0x000fe20000000000 */
[----:B------:R-:W-:-:S04]  /*04f0*/  DFMA R16, R16, R18, R16 ;  /* 0x000000121010722b */ /* 0x000fc80000000010 */
[----:B------:R-:W-:-:S04]  /*0500*/  ISETP.GT.U32.OR P0, PT, R24, 0x7feffffe, P0 ;  /* 0x7feffffe1800780c */ /* 0x000fc80000704470 */
[----:B------:R-:W-:-:S08]  /*0510*/  DMUL R18, R16, R10 ;  /* 0x0000000a10127228 */ /* 0x000fd00000000000 */
[----:B------:R-:W-:-:S08]  /*0520*/  DFMA R20, R18, -R8, R10 ;  /* 0x800000081214722b */ /* 0x000fd0000000000a */
[----:B------:R-:W-:Y:S01]  /*0530*/  DFMA R16, R16, R20, R18 ;  /* 0x000000141010722b */ /* 0x000fe20000000012 */
[----:B------:R-:W-:Y:S10]  /*0540*/  @P0 BRA `(.L_x_4) ;  /* 0x0000000000680947 */ /* 0x000ff40003800000 */
[----:B------:R-:W-:Y:S01]  /*0550*/  MOV R3, 0x40600000 ;  /* 0x4060000000037802 */ /* 0x000fe20000000f00 */
[----:B------:R-:W-:-:S03]  /*0560*/  IMAD.MOV.U32 R2, RZ, RZ, RZ ;  /* 0x000000ffff027224 */ /* 0x000fc600078e00ff */
[----:B------:R-:W-:-:S04]  /*0570*/  VIADDMNMX R14, R14, -R3, 0xb9600000, !PT ;  /* 0xb96000000e0e7446 */ /* 0x000fc80007800903 */
[----:B------:R-:W-:-:S05]  /*0580*/  VIMNMX R14, PT, PT, R14, 0x46a00000, PT ;  /* 0x46a000000e0e7848 */ /* 0x000fca0003fe0100 */
[----:B------:R-:W-:-:S04]  /*0590*/  IMAD.IADD R23, R14, 0x1, -R23 ;  /* 0x000000010e177824 */ /* 0x000fc800078e0a17 */
[----:B------:R-:W-:-:S06]  /*05a0*/  VIADD R3, R23, 0x7fe00000 ;  /* 0x7fe0000017037836 */ /* 0x000fcc0000000000 */
[----:B------:R-:W-:-:S10]  /*05b0*/  DMUL R18, R16, R2 ;  /* 0x0000000210127228 */ /* 0x000fd40000000000 */
[----:B------:R-:W-:-:S13]  /*05c0*/  FSETP.GTU.AND P0, PT, |R19|, 1.469367938527859385e-39, PT ;  /* 0x001000001300780b */ /* 0x000fda0003f0c200 */
[----:B------:R-:W-:Y:S05]  /*05d0*/  @P0 BRA `(.L_x_5) ;  /* 0x0000000000880947 */ /* 0x000fea0003800000 */
[----:B------:R-:W-:-:S10]  /*05e0*/  DFMA R8, R16, -R8, R10 ;  /* 0x800000081008722b */ /* 0x000fd4000000000a */
[C---:B------:R-:W-:Y:S02]  /*05f0*/  FSETP.NEU.AND P0, PT, R9.reuse, RZ, PT ;  /* 0x000000ff0900720b */ /* 0x040fe40003f0d000 */
[----:B------:R-:W-:-:S04]  /*0600*/  LOP3.LUT R2, R9, 0x406fe000, RZ, 0x3c, !PT ;  /* 0x406fe00009027812 */ /* 0x000fc800078e3cff */
[----:B------:R-:W-:Y:S01]  /*0610*/  LOP3.LUT R11, R2, 0x80000000, RZ, 0xc0, !PT ;  /* 0x80000000020b7812 */ /* 0x000fe200078ec0ff */
[----:B------:R-:W-:-:S03]  /*0620*/  IMAD.MOV.U32 R2, RZ, RZ, RZ ;  /* 0x000000ffff027224 */ /* 0x000fc600078e00ff */
[----:B------:R-:W-:-:S03]  /*0630*/  LOP3.LUT R3, R11, R3, RZ, 0xfc, !PT ;  /* 0x000000030b037212 */ /* 0x000fc600078efcff */
[----:B------:R-:W-:Y:S05]  /*0640*/  @!P0 BRA `(.L_x_5) ;  /* 0x00000000006c8947 */ /* 0x000fea0003800000 */
[----:B------:R-:W-:Y:S01]  /*0650*/  IMAD.MOV R9, RZ, RZ, -R23 ;  /* 0x000000ffff097224 */ /* 0x000fe200078e0a17 */
[----:B------:R-:W-:Y:S01]  /*0660*/  DMUL.RP R2, R16, R2 ;  /* 0x0000000210027228 */ /* 0x000fe20000008000 */
[----:B------:R-:W-:Y:S01]  /*0670*/  IMAD.MOV.U32 R8, RZ, RZ, RZ ;  /* 0x000000ffff087224 */ /* 0x000fe200078e00ff */
[----:B------:R-:W-:-:S05]  /*0680*/  IADD3 R23, PT, PT, -R23, -0x43300000, RZ ;  /* 0xbcd0000017177810 */ /* 0x000fca0007ffe1ff */
[----:B------:R-:W-:-:S03]  /*0690*/  DFMA R8, R18, -R8, R16 ;  /* 0x800000081208722b */ /* 0x000fc60000000010 */
[----:B------:R-:W-:-:S07]  /*06a0*/  LOP3.LUT R11, R3, R11, RZ, 0x3c, !PT ;  /* 0x0000000b030b7212 */ /* 0x000fce00078e3cff */
[----:B------:R-:W-:-:S04]  /*06b0*/  FSETP.NEU.AND P0, PT, |R9|, R23, PT ;  /* 0x000000170900720b */ /* 0x000fc80003f0d200 */
[----:B------:R-:W-:Y:S02]  /*06c0*/  FSEL R18, R2, R18, !P0 ;  /* 0x0000001202127208 */ /* 0x000fe40004000000 */
[----:B------:R-:W-:Y:S01]  /*06d0*/  FSEL R19, R11, R19, !P0 ;  /* 0x000000130b137208 */ /* 0x000fe20004000000 */
[----:B------:R-:W-:Y:S06]  /*06e0*/  BRA `(.L_x_5) ;  /* 0x0000000000447947 */ /* 0x000fec0003800000 */
.L_x_4:
[----:B------:R-:W-:-:S14]  /*06f0*/  DSETP.NAN.AND P0, PT, R2, R2, PT ;  /* 0x000000020200722a */ /* 0x000fdc0003f08000 */
[----:B------:R-:W-:Y:S05]  /*0700*/  @P0 BRA `(.L_x_6) ;  /* 0x0000000000340947 */ /* 0x000fea0003800000 */
[----:B------:R-:W-:Y:S01]  /*0710*/  ISETP.NE.AND P0, PT, R22, R25, PT ;  /* 0x000000191600720c */ /* 0x000fe20003f05270 */
[----:B------:R-:W-:Y:S01]  /*0720*/  IMAD.MOV.U32 R18, RZ, RZ, 0x0 ;  /* 0x00000000ff127424 */ /* 0x000fe200078e00ff */
[----:B------:R-:W-:-:S11]  /*0730*/  MOV R19, 0xfff80000 ;  /* 0xfff8000000137802 */ /* 0x000fd60000000f00 */
[----:B------:R-:W-:Y:S05]  /*0740*/  @!P0 BRA `(.L_x_5) ;  /* 0x00000000002c8947 */ /* 0x000fea0003800000 */
[----:B------:R-:W-:Y:S02]  /*0750*/  ISETP.NE.AND P0, PT, R22, 0x7ff00000, PT ;  /* 0x7ff000001600780c */ /* 0x000fe40003f05270 */
[----:B------:R-:W-:Y:S02]  /*0760*/  LOP3.LUT R2, R3, 0x406fe000, RZ, 0x3c, !PT ;  /* 0x406fe00003027812 */ /* 0x000fe400078e3cff */
[----:B------:R-:W-:Y:S02]  /*0770*/  ISETP.EQ.OR P0, PT, R25, RZ, !P0 ;  /* 0x000000ff1900720c */ /* 0x000fe40004702670 */
[----:B------:R-:W-:-:S11]  /*0780*/  LOP3.LUT R19, R2, 0x80000000, RZ, 0xc0, !PT ;  /* 0x8000000002137812 */ /* 0x000fd600078ec0ff */
[----:B------:R-:W-:Y:S01]  /*0790*/  @P0 LOP3.LUT R2, R19, 0x7ff00000, RZ, 0xfc, !PT ;  /* 0x7ff0000013020812 */ /* 0x000fe200078efcff */
[----:B------:R-:W-:Y:S02]  /*07a0*/  @!P0 IMAD.MOV.U32 R18, RZ, RZ, RZ ;  /* 0x000000ffff128224 */ /* 0x000fe400078e00ff */
[----:B------:R-:W-:Y:S02]  /*07b0*/  @P0 IMAD.MOV.U32 R18, RZ, RZ, RZ ;  /* 0x000000ffff120224 */ /* 0x000fe400078e00ff */
[----:B------:R-:W-:Y:S01]  /*07c0*/  @P0 IMAD.MOV.U32 R19, RZ, RZ, R2 ;  /* 0x000000ffff130224 */ /* 0x000fe200078e0002 */
[----:B------:R-:W-:Y:S06]  /*07d0*/  BRA `(.L_x_5) ;  /* 0x0000000000087947 */ /* 0x000fec0003800000 */
.L_x_6:
[----:B------:R-:W-:Y:S01]  /*07e0*/  LOP3.LUT R19, R3, 0x80000, RZ, 0xfc, !PT ;  /* 0x0008000003137812 */ /* 0x000fe200078efcff */
[----:B------:R-:W-:-:S07]  /*07f0*/  IMAD.MOV.U32 R18, RZ, RZ, R2 ;  /* 0x000000ffff127224 */ /* 0x000fce00078e0002 */
.L_x_5:
[----:B------:R-:W-:Y:S05]  /*0800*/  BSYNC.RECONVERGENT B1 ;  /* 0x0000000000017941 */ /* 0x000fea0003800200 */
.L_x_3:
[----:B------:R-:W-:Y:S02]  /*0810*/  IMAD.MOV.U32 R2, RZ, RZ, R12 ;  /* 0x000000ffff027224 */ /* 0x000fe400078e000c */
[----:B------:R-:W-:-:S04]  /*0820*/  IMAD.MOV.U32 R3, RZ, RZ, 0x0 ;  /* 0x00000000ff037424 */ /* 0x000fc800078e00ff */
[----:B------:R-:W-:Y:S05]  /*0830*/  RET.REL.NODEC R2 `(_Z34grayscaleimagenormalization_kernelPfPKfi) ;  /* 0xfffffff402f07950 */ /* 0x000fea0003c3ffff */
.L_x_7:
[----:B------:R-:W-:-:S00]  /*0840*/  BRA `(.L_x_7) ;  /* 0xfffffffc00fc7947 */ /* 0x000fc0000383ffff */
[----:B------:R-:W-:-:S00]  /*0850*/  NOP ;  /* 0x0000000000007918 */ /* 0x000fc00000000000 */
        /* <DEDUP_REMOVED lines=10> */
.L_x_8:


//--------------------- .nv.shared.reserved.0     --------------------------
	.section	.nv.shared.reserved.0,"aw",@nobits
	.weak		__nv_reservedSMEM_offset_0_alias
	.size		__nv_reservedSMEM_offset_0_alias, 0, 64
	.other		__nv_reservedSMEM_offset_0_alias,@"STO_CUDA_RESERVED_SHARED STV_DEFAULT"
__nv_reservedSMEM_offset_0_alias:
	.zero		0
	.zero		64


//--------------------- .nv.constant0._Z34grayscaleimagenormalization_kernelPfPKfi --------------------------
	.section	.nv.constant0._Z34grayscaleimagenormalization_kernelPfPKfi,"a",@progbits
	.sectionflags	@""
	.align	4
.nv.constant0._Z34grayscaleimagenormalization_kernelPfPKfi:
	.zero		916


//--------------------- SYMBOLS --------------------------

	.type		.nv.reservedSmem.offset0,@object
	.size		.nv.reservedSmem.offset0,0x4
